	.headerflags	@"EF_CUDA_TEXMODE_UNIFIED EF_CUDA_64BIT_ADDRESS EF_CUDA_ACCELERATORS EF_CUDA_SM90 EF_CUDA_VIRTUAL_SM(EF_CUDA_SM90)"
	.elftype	@"ET_EXEC"


//--------------------- .nv.info                  --------------------------
	.section	.nv.info,"",@"SHT_CUDA_INFO"
	.align	4


	//----- nvinfo : EIATTR_REGCOUNT
	.align		4
        /*0000*/ 	.byte	0x04, 0x2f
        /*0002*/ 	.short	(.L_3 - .L_2)
	.align		4
.L_2:
        /*0004*/ 	.word	index@(triton_poi_fused__native_batch_norm_legit_no_training_constant_pad_nd_relu_10)
        /*0008*/ 	.word	0x00000016


	//----- nvinfo : EIATTR_MIN_STACK_SIZE
	.align		4
.L_3:
        /*000c*/ 	.byte	0x04, 0x12
        /*000e*/ 	.short	(.L_5 - .L_4)
	.align		4
.L_4:
        /*0010*/ 	.word	index@(triton_poi_fused__native_batch_norm_legit_no_training_constant_pad_nd_relu_10)
        /*0014*/ 	.word	0x00000000


	//----- nvinfo : EIATTR_FRAME_SIZE
	.align		4
.L_5:
        /*0018*/ 	.byte	0x04, 0x11
        /*001a*/ 	.short	(.L_7 - .L_6)
	.align		4
.L_6:
        /*001c*/ 	.word	index@(triton_poi_fused__native_batch_norm_legit_no_training_constant_pad_nd_relu_10)
        /*0020*/ 	.word	0x00000000


	//----- nvinfo : EIATTR_MIN_STACK_SIZE
	.align		4
.L_7:
        /*0024*/ 	.byte	0x04, 0x12
        /*0026*/ 	.short	(.L_9 - .L_8)
	.align		4
.L_8:
        /*0028*/ 	.word	index@(triton_poi_fused__native_batch_norm_legit_no_training_constant_pad_nd_relu_10)
        /*002c*/ 	.word	0x00000000
.L_9:


//--------------------- .nv.info.triton_poi_fused__native_batch_norm_legit_no_training_constant_pad_nd_relu_10 --------------------------
	.section	.nv.info.triton_poi_fused__native_batch_norm_legit_no_training_constant_pad_nd_relu_10,"",@"SHT_CUDA_INFO"
	.sectionflags	@""
	.align	4


	//----- nvinfo : EIATTR_CUDA_API_VERSION
	.align		4
        /*0000*/ 	.byte	0x04, 0x37
        /*0002*/ 	.short	(.L_11 - .L_10)
.L_10:
        /*0004*/ 	.word	0x0000007c


	//----- nvinfo : EIATTR_KPARAM_INFO
	.align		4
.L_11:
        /*0008*/ 	.byte	0x04, 0x17
        /*000a*/ 	.short	(.L_13 - .L_12)
.L_12:
        /*000c*/ 	.word	0x00000000
        /*0010*/ 	.short	0x0006
        /*0012*/ 	.short	0x0030
        /*0014*/ 	.byte	0x00, 0xf0, 0x11, 0x00


	//----- nvinfo : EIATTR_KPARAM_INFO
	.align		4
.L_13:
        /*0018*/ 	.byte	0x04, 0x17
        /*001a*/ 	.short	(.L_15 - .L_14)
.L_14:
        /*001c*/ 	.word	0x00000000
        /*0020*/ 	.short	0x0005
        /*0022*/ 	.short	0x0028
        /*0024*/ 	.byte	0x00, 0xf4, 0x21, 0x00


	//----- nvinfo : EIATTR_KPARAM_INFO
	.align		4
.L_15:
        /*0028*/ 	.byte	0x04, 0x17
        /*002a*/ 	.short	(.L_17 - .L_16)
.L_16:
        /*002c*/ 	.word	0x00000000
        /*0030*/ 	.short	0x0004
        /*0032*/ 	.short	0x0020
        /*0034*/ 	.byte	0x00, 0xf4, 0x21, 0x00


	//----- nvinfo : EIATTR_KPARAM_INFO
	.align		4
.L_17:
        /*0038*/ 	.byte	0x04, 0x17
        /*003a*/ 	.short	(.L_19 - .L_18)
.L_18:
        /*003c*/ 	.word	0x00000000
        /*0040*/ 	.short	0x0003
        /*0042*/ 	.short	0x0018
        /*0044*/ 	.byte	0x00, 0xf4, 0x21, 0x00


	//----- nvinfo : EIATTR_KPARAM_INFO
	.align		4
.L_19:
        /*0048*/ 	.byte	0x04, 0x17
        /*004a*/ 	.short	(.L_21 - .L_20)
.L_20:
        /*004c*/ 	.word	0x00000000
        /*0050*/ 	.short	0x0002
        /*0052*/ 	.short	0x0010
        /*0054*/ 	.byte	0x00, 0xf4, 0x21, 0x00


	//----- nvinfo : EIATTR_KPARAM_INFO
	.align		4
.L_21:
        /*0058*/ 	.byte	0x04, 0x17
        /*005a*/ 	.short	(.L_23 - .L_22)
.L_22:
        /*005c*/ 	.word	0x00000000
        /*0060*/ 	.short	0x0001
        /*0062*/ 	.short	0x0008
        /*0064*/ 	.byte	0x00, 0xf4, 0x21, 0x00


	//----- nvinfo : EIATTR_KPARAM_INFO
	.align		4
.L_23:
        /*0068*/ 	.byte	0x04, 0x17
        /*006a*/ 	.short	(.L_25 - .L_24)
.L_24:
        /*006c*/ 	.word	0x00000000
        /*0070*/ 	.short	0x0000
        /*0072*/ 	.short	0x0000
        /*0074*/ 	.byte	0x00, 0xf4, 0x21, 0x00


	//----- nvinfo : EIATTR_SPARSE_MMA_MASK
	.align		4
.L_25:
        /*0078*/ 	.byte	0x03, 0x50
        /*007a*/ 	.short	0x0000


	//----- nvinfo : EIATTR_MAXREG_COUNT
	.align		4
        /*007c*/ 	.byte	0x03, 0x1b
        /*007e*/ 	.short	0x00ff


	//----- nvinfo : EIATTR_EXIT_INSTR_OFFSETS
	.align		4
        /*0080*/ 	.byte	0x04, 0x1c
        /*0082*/ 	.short	(.L_27 - .L_26)


	//   ....[0]....
.L_26:
        /*0084*/ 	.word	0x00000740


	//----- nvinfo : EIATTR_REQNTID
	.align		4
.L_27:
        /*0088*/ 	.byte	0x04, 0x10
        /*008a*/ 	.short	(.L_29 - .L_28)
.L_28:
        /*008c*/ 	.word	0x00000100
        /*0090*/ 	.word	0x00000001
        /*0094*/ 	.word	0x00000001


	//----- nvinfo : EIATTR_CBANK_PARAM_SIZE
	.align		4
.L_29:
        /*0098*/ 	.byte	0x03, 0x19
        /*009a*/ 	.short	0x0034


	//----- nvinfo : EIATTR_PARAM_CBANK
	.align		4
        /*009c*/ 	.byte	0x04, 0x0a
        /*009e*/ 	.short	(.L_31 - .L_30)
	.align		4
.L_30:
        /*00a0*/ 	.word	index@(.nv.constant0.triton_poi_fused__native_batch_norm_legit_no_training_constant_pad_nd_relu_10)
        /*00a4*/ 	.short	0x0210
        /*00a6*/ 	.short	0x0034


	//----- nvinfo : EIATTR_SW_WAR
	.align		4
.L_31:
        /*00a8*/ 	.byte	0x04, 0x36
        /*00aa*/ 	.short	(.L_33 - .L_32)
.L_32:
        /*00ac*/ 	.word	0x00000008
.L_33:


//--------------------- .nv.callgraph             --------------------------
	.section	.nv.callgraph,"",@"SHT_CUDA_CALLGRAPH"
	.align	4
	.sectionentsize	8
	.align		4
        /*0000*/ 	.word	0x00000000
	.align		4
        /*0004*/ 	.word	0xffffffff
	.align		4
        /*0008*/ 	.word	0x00000000
	.align		4
        /*000c*/ 	.word	0xfffffffe
	.align		4
        /*0010*/ 	.word	0x00000000
	.align		4
        /*0014*/ 	.word	0xfffffffd
	.align		4
        /*0018*/ 	.word	0x00000000
	.align		4
        /*001c*/ 	.word	0xfffffffc


//--------------------- .nv.constant4             --------------------------
	.section	.nv.constant4,"a",@progbits
	.align	8
	.align		8
.nv.constant4:
        /*0000*/ 	.dword	_$_str
	.align		8
        /*0008*/ 	.dword	_$_str_$_2


//--------------------- .text.triton_poi_fused__native_batch_norm_legit_no_training_constant_pad_nd_relu_10 --------------------------
	.section	.text.triton_poi_fused__native_batch_norm_legit_no_training_constant_pad_nd_relu_10,"ax",@progbits
	.align	128
        .global         triton_poi_fused__native_batch_norm_legit_no_training_constant_pad_nd_relu_10
        .type           triton_poi_fused__native_batch_norm_legit_no_training_constant_pad_nd_relu_10,@function
        .size           triton_poi_fused__native_batch_norm_legit_no_training_constant_pad_nd_relu_10,(.L_x_1 - triton_poi_fused__native_batch_norm_legit_no_training_constant_pad_nd_relu_10)
        .other          triton_poi_fused__native_batch_norm_legit_no_training_constant_pad_nd_relu_10,@"STO_CUDA_ENTRY STV_DEFAULT"
triton_poi_fused__native_batch_norm_legit_no_training_constant_pad_nd_relu_10:
.text.triton_poi_fused__native_batch_norm_legit_no_training_constant_pad_nd_relu_10:
[----:B------:R-:W-:Y:S01]  /*0000*/  LDC R1, c[0x0][0x28] ;  /* 0x00000a00ff017b82 */ /* 0x000fe20000000800 */
[----:B------:R-:W1:Y:S01]  /*0010*/  S2R R0, SR_TID.X ;  /* 0x0000000000007919 */ /* 0x000e620000002100 */
[----:B------:R-:W-:Y:S01]  /*0020*/  ULDC.64 UR4, c[0x0][0x208] ;  /* 0x0000820000047ab9 */ /* 0x000fe20000000a00 */
[----:B------:R-:W-:Y:S01]  /*0030*/  ULDC.64 UR6, c[0x0][0x210] ;  /* 0x0000840000067ab9 */ /* 0x000fe20000000a00 */
[----:B------:R-:W2:Y:S01]  /*0040*/  S2R R3, SR_CTAID.X ;  /* 0x0000000000037919 */ /* 0x000ea20000002500 */
[----:B-1----:R-:W-:-:S05]  /*0050*/  IMAD.SHL.U32 R0, R0, 0x2, RZ ;  /* 0x0000000200007824 */ /* 0x002fca00078e00ff */
[----:B------:R-:W-:-:S05]  /*0060*/  LOP3.LUT R0, R0, 0x1fe, RZ, 0xc0, !PT ;  /* 0x000001fe00007812 */ /* 0x000fca00078ec0ff */
[----:B--2---:R-:W-:-:S04]  /*0070*/  IMAD R0, R3, 0x200, R0 ;  /* 0x0000020003007824 */ /* 0x004fc800078e0200 */
[----:B------:R-:W-:-:S04]  /*0080*/  IMAD.HI R4, R0, 0x2aaaaaab, RZ ;  /* 0x2aaaaaab00047827 */ /* 0x000fc800078e02ff */
[----:B------:R-:W-:Y:S01]  /*0090*/  IMAD.HI R2, R0, 0x38e38e39, RZ ;  /* 0x38e38e3900027827 */ /* 0x000fe200078e02ff */
[----:B------:R-:W-:-:S04]  /*00a0*/  SHF.R.S32.HI R5, RZ, 0x1, R4 ;  /* 0x00000001ff057819 */ /* 0x000fc80000011404 */
[----:B------:R-:W-:Y:S02]  /*00b0*/  SHF.R.U32.HI R3, RZ, 0x1f, R2 ;  /* 0x0000001fff037819 */ /* 0x000fe40000011602 */
[----:B------:R-:W-:Y:S02]  /*00c0*/  LEA.HI R7, R4, R5, RZ, 0x1 ;  /* 0x0000000504077211 */ /* 0x000fe400078f08ff */
[----:B------:R-:W-:-:S03]  /*00d0*/  LEA.HI.SX32 R3, R2, R3, 0x1b ;  /* 0x0000000302037211 */ /* 0x000fc600078fdaff */
[----:B------:R-:W-:-:S04]  /*00e0*/  IMAD.HI R4, R7, 0x2aaaaaab, RZ ;  /* 0x2aaaaaab07047827 */ /* 0x000fc800078e02ff */
[----:B------:R-:W-:Y:S01]  /*00f0*/  IMAD.HI R2, R3, 0x2aaaaaab, RZ ;  /* 0x2aaaaaab03027827 */ /* 0x000fe200078e02ff */
[----:B------:R-:W-:-:S03]  /*0100*/  SHF.R.U32.HI R9, RZ, 0x1, R4 ;  /* 0x00000001ff097819 */ /* 0x000fc60000011604 */
[----:B------:R-:W-:Y:S01]  /*0110*/  IMAD R11, R7, -0xc, R0 ;  /* 0xfffffff4070b7824 */ /* 0x000fe200078e0200 */
[----:B------:R-:W-:Y:S02]  /*0120*/  SHF.R.U32.HI R5, RZ, 0x1, R2 ;  /* 0x00000001ff057819 */ /* 0x000fe40000011602 */
[----:B------:R-:W-:Y:S02]  /*0130*/  LEA.HI R4, R4, R9, RZ, 0x1 ;  /* 0x0000000904047211 */ /* 0x000fe400078f08ff */
[----:B------:R-:W-:Y:S01]  /*0140*/  LEA.HI R2, R2, R5, RZ, 0x1 ;  /* 0x0000000502027211 */ /* 0x000fe200078f08ff */
[----:B------:R-:W-:-:S04]  /*0150*/  IMAD.HI R5, R0, 0x4bda12f7, RZ ;  /* 0x4bda12f700057827 */ /* 0x000fc800078e02ff */
[----:B------:R-:W-:Y:S01]  /*0160*/  IMAD R10, R4, -0xc, R7 ;  /* 0xfffffff4040a7824 */ /* 0x000fe200078e0207 */
[----:B------:R-:W-:Y:S01]  /*0170*/  SHF.R.U32.HI R4, RZ, 0x1f, R5 ;  /* 0x0000001fff047819 */ /* 0x000fe20000011605 */
[----:B------:R-:W-:Y:S02]  /*0180*/  IMAD R6, R2, -0xc, R3 ;  /* 0xfffffff402067824 */ /* 0x000fe400078e0203 */
[----:B------:R-:W1:Y:S01]  /*0190*/  LDC.64 R2, c[0x0][0x220] ;  /* 0x00008800ff027b82 */ /* 0x000e620000000a00 */
[----:B------:R-:W-:Y:S02]  /*01a0*/  LOP3.LUT R8, R10, 0xfffffffc, RZ, 0xc0, !PT ;  /* 0xfffffffc0a087812 */ /* 0x000fe400078ec0ff */
[----:B------:R-:W-:Y:S02]  /*01b0*/  LEA.HI.SX32 R12, R5, R4, 0x17 ;  /* 0x00000004050c7211 */ /* 0x000fe400078fbaff */
[----:B------:R-:W-:Y:S02]  /*01c0*/  ISETP.NE.AND P0, PT, R8, 0x4, PT ;  /* 0x000000040800780c */ /* 0x000fe40003f05270 */
[----:B------:R-:W-:-:S02]  /*01d0*/  LOP3.LUT R4, R6, 0xfffffffc, RZ, 0xc0, !PT ;  /* 0xfffffffc06047812 */ /* 0x000fc400078ec0ff */
[----:B------:R-:W-:Y:S02]  /*01e0*/  LOP3.LUT R5, R11, 0xfffffffc, RZ, 0xc0, !PT ;  /* 0xfffffffc0b057812 */ /* 0x000fe400078ec0ff */
[----:B------:R-:W-:Y:S02]  /*01f0*/  ISETP.EQ.AND P0, PT, R4, 0x4, !P0 ;  /* 0x000000040400780c */ /* 0x000fe40004702270 */
[----:B------:R-:W-:Y:S02]  /*0200*/  LEA.HI R4, R12, R12, RZ, 0x6 ;  /* 0x0000000c0c047211 */ /* 0x000fe400078f30ff */
[----:B------:R-:W-:Y:S02]  /*0210*/  ISETP.EQ.AND P0, PT, R5, 0x4, P0 ;  /* 0x000000040500780c */ /* 0x000fe40000702270 */
[----:B------:R-:W-:Y:S02]  /*0220*/  LOP3.LUT R7, R4, 0xffffffc0, RZ, 0xc0, !PT ;  /* 0xffffffc004077812 */ /* 0x000fe400078ec0ff */
[----:B------:R-:W-:-:S03]  /*0230*/  CS2R R4, SRZ ;  /* 0x0000000000047805 */ /* 0x000fc6000001ff00 */
[----:B------:R-:W-:-:S04]  /*0240*/  IMAD.IADD R7, R12, 0x1, -R7 ;  /* 0x000000010c077824 */ /* 0x000fc800078e0a07 */
[----:B-1----:R-:W-:Y:S02]  /*0250*/  IMAD.WIDE R8, R7, 0x4, R2 ;  /* 0x0000000407087825 */ /* 0x002fe400078e0202 */
[----:B------:R-:W1:Y:S03]  /*0260*/  LDC.64 R2, c[0x0][0x218] ;  /* 0x00008600ff027b82 */ /* 0x000e660000000a00 */
[----:B------:R-:W2:Y:S04]  /*0270*/  @P0 LDG.E.EL R4, desc[UR4][R8.64] ;  /* 0x0000000408040981 */ /* 0x000ea8000c2e1900 */
[----:B------:R3:W4:Y:S01]  /*0280*/  @P0 LDG.E.EL R5, desc[UR4][R8.64] ;  /* 0x0000000408050981 */ /* 0x000722000c2e1900 */
[----:B------:R-:W-:-:S02]  /*0290*/  IMAD.SHL.U32 R12, R12, 0x40, RZ ;  /* 0x000000400c0c7824 */ /* 0x000fc400078e00ff */
[----:B------:R-:W-:Y:S02]  /*02a0*/  IMAD.SHL.U32 R10, R10, 0x4, RZ ;  /* 0x000000040a0a7824 */ /* 0x000fe400078e00ff */
[----:B------:R-:W-:Y:S01]  /*02b0*/  IMAD.SHL.U32 R6, R6, 0x10, RZ ;  /* 0x0000001006067824 */ /* 0x000fe200078e00ff */
[--C-:B------:R-:W-:Y:S02]  /*02c0*/  SHF.R.S32.HI R13, RZ, 0x1f, R12.reuse ;  /* 0x0000001fff0d7819 */ /* 0x100fe4000001140c */
[----:B------:R-:W-:Y:S02]  /*02d0*/  IADD3 R15, P1, P2, R10, R11, R12 ;  /* 0x0000000b0a0f7210 */ /* 0x000fe40007a3e00c */
[----:B------:R-:W-:Y:S02]  /*02e0*/  SHF.R.S32.HI R11, RZ, 0x1f, R11 ;  /* 0x0000001fff0b7819 */ /* 0x000fe4000001140b */
[----:B------:R-:W-:-:S04]  /*02f0*/  SHF.R.S32.HI R10, RZ, 0x1f, R10 ;  /* 0x0000001fff0a7819 */ /* 0x000fc8000001140a */
[----:B------:R-:W-:Y:S02]  /*0300*/  IADD3.X R11, R10, R11, R13, P1, P2 ;  /* 0x0000000b0a0b7210 */ /* 0x000fe40000fe440d */
[----:B------:R-:W-:Y:S02]  /*0310*/  IADD3 R12, P1, R6, R15, RZ ;  /* 0x0000000f060c7210 */ /* 0x000fe40007f3e0ff */
[----:B------:R-:W5:Y:S02]  /*0320*/  LDC.64 R14, c[0x0][0x228] ;  /* 0x00008a00ff0e7b82 */ /* 0x000f640000000a00 */
[----:B---3--:R-:W-:Y:S01]  /*0330*/  LEA.HI.X.SX32 R9, R6, R11, 0x1, P1 ;  /* 0x0000000b06097211 */ /* 0x008fe200008f0eff */
[----:B------:R-:W-:Y:S01]  /*0340*/  IMAD.MOV.U32 R6, RZ, RZ, RZ ;  /* 0x000000ffff067224 */ /* 0x000fe200078e00ff */
[----:B------:R-:W-:-:S04]  /*0350*/  LEA R18, P1, R12, UR6, 0x2 ;  /* 0x000000060c127c11 */ /* 0x000fc8000f8210ff */
[----:B------:R-:W3:Y:S01]  /*0360*/  LDC.64 R10, c[0x0][0x230] ;  /* 0x00008c00ff0a7b82 */ /* 0x000ee20000000a00 */
[----:B------:R-:W-:Y:S01]  /*0370*/  LEA.HI.X R19, R12, UR7, R9, 0x2, P1 ;  /* 0x000000070c137c11 */ /* 0x000fe200088f1409 */
[C---:B-1----:R-:W-:Y:S01]  /*0380*/  IMAD.WIDE R12, R7.reuse, 0x4, R2 ;  /* 0x00000004070c7825 */ /* 0x042fe200078e0202 */
[----:B------:R-:W-:Y:S02]  /*0390*/  CS2R R2, SRZ ;  /* 0x0000000000027805 */ /* 0x000fe4000001ff00 */
[----:B------:R-:W-:Y:S02]  /*03a0*/  CS2R R8, SRZ ;  /* 0x0000000000087805 */ /* 0x000fe4000001ff00 */
[----:B------:R-:W4:Y:S04]  /*03b0*/  @P0 LDG.E.EL R6, desc[UR4][R12.64] ;  /* 0x000000040c060981 */ /* 0x000f28000c2e1900 */
[----:B------:R-:W4:Y:S04]  /*03c0*/  @P0 LDG.E.64 R2, desc[UR4][R18.64+-0x150] ;  /* 0xfffeb00412020981 */ /* 0x000f28000c1e1b00 */
[----:B------:R1:W4:Y:S01]  /*03d0*/  @P0 LDG.E.EL R8, desc[UR4][R12.64] ;  /* 0x000000040c080981 */ /* 0x000322000c2e1900 */
[----:B-----5:R-:W-:-:S04]  /*03e0*/  IMAD.WIDE R14, R7, 0x4, R14 ;  /* 0x00000004070e7825 */ /* 0x020fc800078e020e */
[----:B---3--:R-:W-:Y:S01]  /*03f0*/  IMAD.WIDE R16, R7, 0x4, R10 ;  /* 0x0000000407107825 */ /* 0x008fe200078e020a */
[----:B------:R-:W-:-:S03]  /*0400*/  CS2R R10, SRZ ;  /* 0x00000000000a7805 */ /* 0x000fc6000001ff00 */
[----:B------:R-:W-:Y:S01]  /*0410*/  IMAD.MOV.U32 R7, RZ, RZ, RZ ;  /* 0x000000ffff077224 */ /* 0x000fe200078e00ff */
[----:B------:R-:W3:Y:S04]  /*0420*/  @P0 LDG.E.EL R9, desc[UR4][R16.64] ;  /* 0x0000000410090981 */ /* 0x000ee8000c2e1900 */
[----:B------:R-:W5:Y:S04]  /*0430*/  @P0 LDG.E.EL R11, desc[UR4][R14.64] ;  /* 0x000000040e0b0981 */ /* 0x000f68000c2e1900 */
[----:B------:R1:W3:Y:S04]  /*0440*/  @P0 LDG.E.EL R10, desc[UR4][R14.64] ;  /* 0x000000040e0a0981 */ /* 0x0002e8000c2e1900 */
[----:B------:R1:W3:Y:S01]  /*0450*/  @P0 LDG.E.EL R7, desc[UR4][R16.64] ;  /* 0x0000000410070981 */ /* 0x0002e2000c2e1900 */
[----:B--2---:R-:W-:-:S02]  /*0460*/  SEL R4, R4, RZ, P0 ;  /* 0x000000ff04047207 */ /* 0x004fc40000000000 */
[----:B----4-:R-:W-:-:S03]  /*0470*/  SEL R5, R5, RZ, P0 ;  /* 0x000000ff05057207 */ /* 0x010fc60000000000 */
[----:B------:R-:W-:Y:S02]  /*0480*/  FADD R4, R4, 9.9999997473787516356e-06 ;  /* 0x3727c5ac04047421 */ /* 0x000fe40000000000 */
[----:B------:R-:W-:Y:S02]  /*0490*/  FADD R5, R5, 9.9999997473787516356e-06 ;  /* 0x3727c5ac05057421 */ /* 0x000fe40000000000 */
[----:B-1----:R-:W1:Y:S08]  /*04a0*/  MUFU.SQRT R12, R4 ;  /* 0x00000004000c7308 */ /* 0x002e700000002000 */
[----:B------:R-:W2:Y:S01]  /*04b0*/  MUFU.SQRT R13, R5 ;  /* 0x00000005000d7308 */ /* 0x000ea20000002000 */
[----:B-1----:R-:W-:-:S02]  /*04c0*/  FSETP.GT.AND P1, PT, R12, 8.50705917302346158658e+37, PT ;  /* 0x7e8000000c00780b */ /* 0x002fc40003f24000 */
[----:B------:R-:W-:Y:S02]  /*04d0*/  FSETP.GEU.AND P3, PT, R12, 1.175494350822287508e-38, PT ;  /* 0x008000000c00780b */ /* 0x000fe40003f6e000 */
[C---:B--2---:R-:W-:Y:S02]  /*04e0*/  FSETP.GT.AND P2, PT, R13.reuse, 8.50705917302346158658e+37, PT ;  /* 0x7e8000000d00780b */ /* 0x044fe40003f44000 */
[----:B------:R-:W-:-:S07]  /*04f0*/  FSETP.GEU.AND P4, PT, R13, 1.175494350822287508e-38, PT ;  /* 0x008000000d00780b */ /* 0x000fce0003f8e000 */
[----:B------:R-:W-:-:S04]  /*0500*/  @P1 FMUL R12, R12, 0.25 ;  /* 0x3e8000000c0c1820 */ /* 0x000fc80000400000 */
[----:B------:R-:W-:Y:S01]  /*0510*/  @!P3 FMUL R12, R12, 16777216 ;  /* 0x4b8000000c0cb820 */ /* 0x000fe20000400000 */
[----:B------:R-:W-:-:S04]  /*0520*/  @P2 FMUL R13, R13, 0.25 ;  /* 0x3e8000000d0d2820 */ /* 0x000fc80000400000 */
[----:B------:R-:W-:Y:S01]  /*0530*/  @!P4 FMUL R13, R13, 16777216 ;  /* 0x4b8000000d0dc820 */ /* 0x000fe20000400000 */
[----:B------:R-:W1:Y:S01]  /*0540*/  MUFU.RCP R12, R12 ;  /* 0x0000000c000c7308 */ /* 0x000e620000001000 */
[----:B------:R-:W-:Y:S01]  /*0550*/  IMAD.MOV.U32 R4, RZ, RZ, 0x3e800000 ;  /* 0x3e800000ff047424 */ /* 0x000fe200078e00ff */
[----:B------:R-:W-:-:S06]  /*0560*/  SEL R5, R6, RZ, P0 ;  /* 0x000000ff06057207 */ /* 0x000fcc0000000000 */
[----:B------:R-:W2:Y:S01]  /*0570*/  MUFU.RCP R13, R13 ;  /* 0x0000000d000d7308 */ /* 0x000ea20000001000 */
[----:B0-----:R-:W-:Y:S02]  /*0580*/  FSEL R15, R4, 1, P1 ;  /* 0x3f800000040f7808 */ /* 0x001fe40000800000 */
[----:B------:R-:W-:Y:S02]  /*0590*/  SEL R2, R2, RZ, P0 ;  /* 0x000000ff02027207 */ /* 0x000fe40000000000 */
[----:B------:R-:W-:Y:S01]  /*05a0*/  FSEL R6, R4, 1, P2 ;  /* 0x3f80000004067808 */ /* 0x000fe20001000000 */
[----:B------:R-:W-:Y:S01]  /*05b0*/  @!P3 FMUL R15, R15, 16777216 ;  /* 0x4b8000000f0fb820 */ /* 0x000fe20000400000 */
[----:B------:R-:W-:Y:S01]  /*05c0*/  SEL R4, R3, RZ, P0 ;  /* 0x000000ff03047207 */ /* 0x000fe20000000000 */
[----:B------:R-:W-:Y:S01]  /*05d0*/  FADD R5, R2, -R5 ;  /* 0x8000000502057221 */ /* 0x000fe20000000000 */
[----:B------:R-:W-:Y:S01]  /*05e0*/  SEL R17, R8, RZ, P0 ;  /* 0x000000ff08117207 */ /* 0x000fe20000000000 */
[----:B------:R-:W-:Y:S01]  /*05f0*/  @!P4 FMUL R6, R6, 16777216 ;  /* 0x4b8000000606c820 */ /* 0x000fe20000400000 */
[----:B------:R-:W0:Y:S01]  /*0600*/  LDC.64 R2, c[0x0][0x238] ;  /* 0x00008e00ff027b82 */ /* 0x000e220000000a00 */
[----:B-1----:R-:W-:-:S02]  /*0610*/  FMUL R12, R12, R15 ;  /* 0x0000000f0c0c7220 */ /* 0x002fc40000400000 */
[----:B------:R-:W-:Y:S01]  /*0620*/  FADD R4, R4, -R17 ;  /* 0x8000001104047221 */ /* 0x000fe20000000000 */
[----:B--2---:R-:W-:Y:S01]  /*0630*/  FMUL R13, R13, R6 ;  /* 0x000000060d0d7220 */ /* 0x004fe20000400000 */
[----:B------:R-:W-:Y:S01]  /*0640*/  FMUL R5, R5, R12 ;  /* 0x0000000c05057220 */ /* 0x000fe20000400000 */
[----:B-----5:R-:W-:Y:S02]  /*0650*/  SEL R8, R11, RZ, P0 ;  /* 0x000000ff0b087207 */ /* 0x020fe40000000000 */
[----:B---3--:R-:W-:Y:S01]  /*0660*/  SEL R10, R10, RZ, P0 ;  /* 0x000000ff0a0a7207 */ /* 0x008fe20000000000 */
[----:B------:R-:W-:Y:S01]  /*0670*/  FMUL R6, R4, R13 ;  /* 0x0000000d04067220 */ /* 0x000fe20000400000 */
[----:B------:R-:W-:Y:S02]  /*0680*/  SEL R12, R9, RZ, P0 ;  /* 0x000000ff090c7207 */ /* 0x000fe40000000000 */
[----:B------:R-:W-:-:S03]  /*0690*/  SEL R7, R7, RZ, P0 ;  /* 0x000000ff07077207 */ /* 0x000fc60000000000 */
[----:B------:R-:W-:Y:S02]  /*06a0*/  FFMA R4, R5, R8, R12 ;  /* 0x0000000805047223 */ /* 0x000fe4000000000c */
[----:B------:R-:W-:-:S03]  /*06b0*/  FFMA R7, R6, R10, R7 ;  /* 0x0000000a06077223 */ /* 0x000fc60000000007 */
[C---:B------:R-:W-:Y:S02]  /*06c0*/  FSETP.GEU.AND P1, PT, R4.reuse, RZ, PT ;  /* 0x000000ff0400720b */ /* 0x040fe40003f2e000 */
[C---:B------:R-:W-:Y:S02]  /*06d0*/  FSETP.GEU.AND P2, PT, R7.reuse, RZ, PT ;  /* 0x000000ff0700720b */ /* 0x040fe40003f4e000 */
[----:B------:R-:W-:Y:S02]  /*06e0*/  FSEL R4, R4, RZ, P1 ;  /* 0x000000ff04047208 */ /* 0x000fe40000800000 */
[----:B------:R-:W-:Y:S01]  /*06f0*/  FSEL R7, R7, RZ, P2 ;  /* 0x000000ff07077208 */ /* 0x000fe20001000000 */
[----:B0-----:R-:W-:Y:S01]  /*0700*/  IMAD.WIDE R2, R0, 0x4, R2 ;  /* 0x0000000400027825 */ /* 0x001fe200078e0202 */
[----:B------:R-:W-:Y:S02]  /*0710*/  SEL R4, R4, RZ, P0 ;  /* 0x000000ff04047207 */ /* 0x000fe40000000000 */
[----:B------:R-:W-:-:S05]  /*0720*/  SEL R5, R7, RZ, P0 ;  /* 0x000000ff07057207 */ /* 0x000fca0000000000 */
[----:B------:R-:W-:Y:S01]  /*0730*/  STG.E.64 desc[UR4][R2.64], R4 ;  /* 0x0000000402007986 */ /* 0x000fe2000c101b04 */
[----:B------:R-:W-:Y:S05]  /*0740*/  EXIT ;  /* 0x000000000000794d */ /* 0x000fea0003800000 */
.L_x_0:
[----:B------:R-:W-:-:S00]  /*0750*/  BRA `(.L_x_0) ;  /* 0xfffffffc00fc7947 */ /* 0x000fc0000383ffff */
[----:B------:R-:W-:-:S00]  /*0760*/  NOP ;  /* 0x0000000000007918 */ /* 0x000fc00000000000 */
        /* <DEDUP_REMOVED lines=9> */
.L_x_1:


//--------------------- .nv.global.init           --------------------------
	.section	.nv.global.init,"aw",@progbits
.nv.global.init:
	.type		_$_str,@object
	.size		_$_str,(_$_str_$_2 - _$_str)
_$_str:
        /*0000*/ 	.byte	0x5f, 0x5f, 0x43, 0x55, 0x44, 0x41, 0x5f, 0x46, 0x54, 0x5a, 0x00
	.type		_$_str_$_2,@object
	.size		_$_str_$_2,(.L_1 - _$_str_$_2)
_$_str_$_2:
        /*000b*/ 	.byte	0x5f, 0x5f, 0x43, 0x55, 0x44, 0x41, 0x5f, 0x50, 0x52, 0x45, 0x43, 0x5f, 0x53, 0x51, 0x52, 0x54
        /*001b*/ 	.byte	0x00
.L_1:


//--------------------- .nv.constant0.triton_poi_fused__native_batch_norm_legit_no_training_constant_pad_nd_relu_10 --------------------------
	.section	.nv.constant0.triton_poi_fused__native_batch_norm_legit_no_training_constant_pad_nd_relu_10,"a",@progbits
	.sectionflags	@""
	.align	4
.nv.constant0.triton_poi_fused__native_batch_norm_legit_no_training_constant_pad_nd_relu_10:
	.zero		580
